	.headerflags	@"EF_CUDA_TEXMODE_UNIFIED EF_CUDA_64BIT_ADDRESS EF_CUDA_SM86 EF_CUDA_VIRTUAL_SM(EF_CUDA_SM86)"
	.elftype	@"ET_EXEC"


//--------------------- .nv.info                  --------------------------
	.section	.nv.info,"",@"SHT_CUDA_INFO"
	.align	4


	//----- nvinfo : EIATTR_REGCOUNT
	.align		4
        /*0000*/ 	.byte	0x04, 0x2f
        /*0002*/ 	.short	(.L_1 - .L_0)
	.align		4
.L_0:
        /*0004*/ 	.word	index@(triton_poi_fused_clone_8)
        /*0008*/ 	.word	0x0000000c


	//----- nvinfo : EIATTR_MIN_STACK_SIZE
	.align		4
.L_1:
        /*000c*/ 	.byte	0x04, 0x12
        /*000e*/ 	.short	(.L_3 - .L_2)
	.align		4
.L_2:
        /*0010*/ 	.word	index@(triton_poi_fused_clone_8)
        /*0014*/ 	.word	0x00000000


	//----- nvinfo : EIATTR_FRAME_SIZE
	.align		4
.L_3:
        /*0018*/ 	.byte	0x04, 0x11
        /*001a*/ 	.short	(.L_5 - .L_4)
	.align		4
.L_4:
        /*001c*/ 	.word	index@(triton_poi_fused_clone_8)
        /*0020*/ 	.word	0x00000000


	//----- nvinfo : EIATTR_MIN_STACK_SIZE
	.align		4
.L_5:
        /*0024*/ 	.byte	0x04, 0x12
        /*0026*/ 	.short	(.L_7 - .L_6)
	.align		4
.L_6:
        /*0028*/ 	.word	index@(triton_poi_fused_clone_8)
        /*002c*/ 	.word	0x00000000
.L_7:


//--------------------- .nv.info.triton_poi_fused_clone_8 --------------------------
	.section	.nv.info.triton_poi_fused_clone_8,"",@"SHT_CUDA_INFO"
	.sectionflags	@""
	.align	4


	//----- nvinfo : EIATTR_CUDA_API_VERSION
	.align		4
        /*0000*/ 	.byte	0x04, 0x37
        /*0002*/ 	.short	(.L_9 - .L_8)
.L_8:
        /*0004*/ 	.word	0x0000007c


	//----- nvinfo : EIATTR_SW2861232_WAR
	.align		4
.L_9:
        /*0008*/ 	.byte	0x01, 0x35
	.zero		2


	//----- nvinfo : EIATTR_PARAM_CBANK
	.align		4
        /*000c*/ 	.byte	0x04, 0x0a
        /*000e*/ 	.short	(.L_11 - .L_10)
	.align		4
.L_10:
        /*0010*/ 	.word	index@(.nv.constant0.triton_poi_fused_clone_8)
        /*0014*/ 	.short	0x0160
        /*0016*/ 	.short	0x0020


	//----- nvinfo : EIATTR_CBANK_PARAM_SIZE
	.align		4
.L_11:
        /*0018*/ 	.byte	0x03, 0x19
        /*001a*/ 	.short	0x0020


	//----- nvinfo : EIATTR_KPARAM_INFO
	.align		4
        /*001c*/ 	.byte	0x04, 0x17
        /*001e*/ 	.short	(.L_13 - .L_12)
.L_12:
        /*0020*/ 	.word	0x00000000
        /*0024*/ 	.short	0x0003
        /*0026*/ 	.short	0x0018
        /*0028*/ 	.byte	0x00, 0xf4, 0x21, 0x00


	//----- nvinfo : EIATTR_KPARAM_INFO
	.align		4
.L_13:
        /*002c*/ 	.byte	0x04, 0x17
        /*002e*/ 	.short	(.L_15 - .L_14)
.L_14:
        /*0030*/ 	.word	0x00000000
        /*0034*/ 	.short	0x0002
        /*0036*/ 	.short	0x0010
        /*0038*/ 	.byte	0x00, 0xf0, 0x11, 0x00


	//----- nvinfo : EIATTR_KPARAM_INFO
	.align		4
.L_15:
        /*003c*/ 	.byte	0x04, 0x17
        /*003e*/ 	.short	(.L_17 - .L_16)
.L_16:
        /*0040*/ 	.word	0x00000000
        /*0044*/ 	.short	0x0001
        /*0046*/ 	.short	0x0008
        /*0048*/ 	.byte	0x00, 0xf4, 0x21, 0x00


	//----- nvinfo : EIATTR_KPARAM_INFO
	.align		4
.L_17:
        /*004c*/ 	.byte	0x04, 0x17
        /*004e*/ 	.short	(.L_19 - .L_18)
.L_18:
        /*0050*/ 	.word	0x00000000
        /*0054*/ 	.short	0x0000
        /*0056*/ 	.short	0x0000
        /*0058*/ 	.byte	0x00, 0xf4, 0x21, 0x00


	//----- nvinfo : EIATTR_MAXREG_COUNT
	.align		4
.L_19:
        /*005c*/ 	.byte	0x03, 0x1b
        /*005e*/ 	.short	0x00ff


	//----- nvinfo : EIATTR_EXIT_INSTR_OFFSETS
	.align		4
        /*0060*/ 	.byte	0x04, 0x1c
        /*0062*/ 	.short	(.L_21 - .L_20)


	//   ....[0]....
.L_20:
        /*0064*/ 	.word	0x00000240


	//----- nvinfo : EIATTR_REQNTID
	.align		4
.L_21:
        /*0068*/ 	.byte	0x04, 0x10
        /*006a*/ 	.short	(.L_23 - .L_22)
.L_22:
        /*006c*/ 	.word	0x00000080
        /*0070*/ 	.word	0x00000001
        /*0074*/ 	.word	0x00000001
.L_23:


//--------------------- .nv.callgraph             --------------------------
	.section	.nv.callgraph,"",@"SHT_CUDA_CALLGRAPH"
	.align	4
	.sectionentsize	8
	.align		4
        /*0000*/ 	.word	0x00000000
	.align		4
        /*0004*/ 	.word	0xffffffff
	.align		4
        /*0008*/ 	.word	0x00000000
	.align		4
        /*000c*/ 	.word	0xfffffffe
	.align		4
        /*0010*/ 	.word	0x00000000
	.align		4
        /*0014*/ 	.word	0xfffffffd
	.align		4
        /*0018*/ 	.word	0x00000000
	.align		4
        /*001c*/ 	.word	0xfffffffc


//--------------------- .nv.rel.action            --------------------------
	.section	.nv.rel.action,"",@"SHT_CUDA_RELOCINFO"
	.align	8
	.sectionentsize	8
        /*0000*/ 	.byte	0x73, 0x00, 0x00, 0x00, 0x00, 0x00, 0x00, 0x00, 0x00, 0x00, 0x00, 0x11, 0x25, 0x00, 0x05, 0x36


//--------------------- .nv.constant0.triton_poi_fused_clone_8 --------------------------
	.section	.nv.constant0.triton_poi_fused_clone_8,"a",@progbits
	.sectionflags	@""
	.align	4
.nv.constant0.triton_poi_fused_clone_8:
	.zero		384


//--------------------- .text.triton_poi_fused_clone_8 --------------------------
	.section	.text.triton_poi_fused_clone_8,"ax",@progbits
	.sectioninfo	@"SHI_REGISTERS=12"
	.align	128
        .global         triton_poi_fused_clone_8
        .type           triton_poi_fused_clone_8,@function
        .size           triton_poi_fused_clone_8,(.L_x_1 - triton_poi_fused_clone_8)
        .other          triton_poi_fused_clone_8,@"STO_CUDA_ENTRY STV_DEFAULT"
triton_poi_fused_clone_8:
.text.triton_poi_fused_clone_8:
[----:B------:R-:W-:Y:S02]  /*0000*/  IMAD.MOV.U32 R1, RZ, RZ, c[0x0][0x28] ;  /* 0x00000a00ff017624 */ /* 0x000fe400078e00ff */
[----:B------:R-:W0:Y:S01]  /*0010*/  S2R R0, SR_TID.X ;  /* 0x0000000000007919 */ /* 0x000e220000002100 */
[----:B------:R-:W-:-:S03]  /*0020*/  ULDC.64 UR4, c[0x0][0x118] ;  /* 0x0000460000047ab9 */ /* 0x000fc60000000a00 */
[----:B------:R-:W1:Y:S01]  /*0030*/  S2R R5, SR_CTAID.X ;  /* 0x0000000000057919 */ /* 0x000e620000002500 */
[----:B0-----:R-:W-:Y:S01]  /*0040*/  IMAD.SHL.U32 R0, R0, 0x8, RZ ;  /* 0x0000000800007824 */ /* 0x001fe200078e00ff */
[----:B-1----:R-:W-:-:S04]  /*0050*/  SHF.R.S32.HI R2, RZ, 0x15, R5 ;  /* 0x00000015ff027819 */ /* 0x002fc80000011405 */
[----:B------:R-:W-:Y:S02]  /*0060*/  LOP3.LUT R0, R0, 0x3f8, RZ, 0xc0, !PT ;  /* 0x000003f800007812 */ /* 0x000fe400078ec0ff */
[----:B------:R-:W-:Y:S02]  /*0070*/  SGXT R2, R2, 0x1 ;  /* 0x000000010202781a */ /* 0x000fe40000000200 */
[----:B------:R-:W-:-:S05]  /*0080*/  LEA R3, R5, R0, 0xa ;  /* 0x0000000005037211 */ /* 0x000fca00078e50ff */
[----:B------:R-:W-:-:S05]  /*0090*/  IMAD.HI R0, R3, 0x2aaaaaab, RZ ;  /* 0x2aaaaaab03007827 */ /* 0x000fca00078e02ff */
[----:B------:R-:W-:-:S04]  /*00a0*/  SHF.R.U32.HI R5, RZ, 0x1f, R0 ;  /* 0x0000001fff057819 */ /* 0x000fc80000011600 */
[----:B------:R-:W-:Y:S02]  /*00b0*/  LEA.HI.SX32 R5, R0, R5, 0x19 ;  /* 0x0000000500057211 */ /* 0x000fe400078fcaff */
[----:B------:R-:W-:Y:S01]  /*00c0*/  LEA.HI R0, R2, R3, RZ, 0x6 ;  /* 0x0000000302007211 */ /* 0x000fe200078f30ff */
[----:B------:R-:W-:Y:S02]  /*00d0*/  IMAD.MOV.U32 R2, RZ, RZ, RZ ;  /* 0x000000ffff027224 */ /* 0x000fe400078e00ff */
[----:B------:R-:W-:Y:S01]  /*00e0*/  IMAD.HI R6, R5, 0x78787879, RZ ;  /* 0x7878787905067827 */ /* 0x000fe200078e02ff */
[----:B------:R-:W-:-:S03]  /*00f0*/  SHF.R.S32.HI R4, RZ, 0x6, R0 ;  /* 0x00000006ff047819 */ /* 0x000fc60000011400 */
[C---:B------:R-:W-:Y:S01]  /*0100*/  IMAD.HI R8, R3.reuse, -0x5f5f5f5f, R2 ;  /* 0xa0a0a0a103087827 */ /* 0x040fe200078e0202 */
[----:B------:R-:W-:Y:S02]  /*0110*/  LOP3.LUT R2, R0, 0xffffffc0, RZ, 0xc0, !PT ;  /* 0xffffffc000027812 */ /* 0x000fe400078ec0ff */
[----:B------:R-:W-:Y:S01]  /*0120*/  SHF.R.U32.HI R7, RZ, 0x1f, R6 ;  /* 0x0000001fff077819 */ /* 0x000fe20000011606 */
[----:B------:R-:W-:Y:S01]  /*0130*/  IMAD.HI R0, R4, 0x2aaaaaab, RZ ;  /* 0x2aaaaaab04007827 */ /* 0x000fe200078e02ff */
[----:B------:R-:W-:Y:S02]  /*0140*/  SHF.R.U32.HI R9, RZ, 0x1f, R8 ;  /* 0x0000001fff097819 */ /* 0x000fe40000011608 */
[----:B------:R-:W-:Y:S02]  /*0150*/  LEA.HI.SX32 R6, R6, R7, 0x15 ;  /* 0x0000000706067211 */ /* 0x000fe400078faaff */
[----:B------:R-:W-:Y:S02]  /*0160*/  LEA.HI.SX32 R9, R8, R9, 0xb ;  /* 0x0000000908097211 */ /* 0x000fe400078f5aff */
[----:B------:R-:W-:Y:S01]  /*0170*/  IADD3 R2, R3, -R2, RZ ;  /* 0x8000000203027210 */ /* 0x000fe20007ffe0ff */
[----:B------:R-:W-:Y:S01]  /*0180*/  IMAD R6, R6, -0x1100, R5 ;  /* 0xffffef0006067824 */ /* 0x000fe200078e0205 */
[----:B------:R-:W-:-:S03]  /*0190*/  SHF.R.U32.HI R7, RZ, 0x1, R0 ;  /* 0x00000001ff077819 */ /* 0x000fc60000011600 */
[----:B------:R-:W-:Y:S01]  /*01a0*/  IMAD R9, R9, 0x330000, R2 ;  /* 0x0033000009097824 */ /* 0x000fe200078e0202 */
[----:B------:R-:W-:-:S03]  /*01b0*/  LEA.HI R7, R0, R7, RZ, 0x1 ;  /* 0x0000000700077211 */ /* 0x000fc600078f08ff */
[----:B------:R-:W-:Y:S01]  /*01c0*/  IMAD R6, R6, 0x40, R9 ;  /* 0x0000004006067824 */ /* 0x000fe200078e0209 */
[----:B------:R-:W-:Y:S01]  /*01d0*/  MOV R9, 0x2 ;  /* 0x0000000200097802 */ /* 0x000fe20000000f00 */
[----:B------:R-:W-:-:S04]  /*01e0*/  IMAD R7, R7, -0xc, R4 ;  /* 0xfffffff407077824 */ /* 0x000fc800078e0204 */
[----:B------:R-:W-:-:S04]  /*01f0*/  IMAD R4, R7, 0x44000, R6 ;  /* 0x0004400007047824 */ /* 0x000fc800078e0206 */
[----:B------:R-:W-:-:S06]  /*0200*/  IMAD.WIDE R4, R4, R9, c[0x0][0x160] ;  /* 0x0000580004047625 */ /* 0x000fcc00078e0209 */
[----:B------:R-:W2:Y:S01]  /*0210*/  LDG.E.128 R4, [R4.64] ;  /* 0x0000000404047981 */ /* 0x000ea2000c1e1d00 */
[----:B------:R-:W-:-:S05]  /*0220*/  IMAD.WIDE R2, R3, R9, c[0x0][0x168] ;  /* 0x00005a0003027625 */ /* 0x000fca00078e0209 */
[----:B--2---:R-:W-:Y:S01]  /*0230*/  STG.E.128 [R2.64], R4 ;  /* 0x0000000402007986 */ /* 0x004fe2000c101d04 */
[----:B------:R-:W-:Y:S05]  /*0240*/  EXIT ;  /* 0x000000000000794d */ /* 0x000fea0003800000 */
.L_x_0:
[----:B------:R-:W-:-:S00]  /*0250*/  BRA `(.L_x_0) ;  /* 0xfffffff000007947 */ /* 0x000fc0000383ffff */
[----:B------:R-:W-:-:S00]  /*0260*/  NOP ;  /* 0x0000000000007918 */ /* 0x000fc00000000000 */
        /* <DEDUP_REMOVED lines=9> */
.L_x_1:
